//
// Generated by NVIDIA NVVM Compiler
//
// Compiler Build ID: CL-36424714
// Cuda compilation tools, release 13.0, V13.0.88
// Based on NVVM 20.0.0
//

.version 9.0
.target sm_100
.address_size 64

	// .globl	_Z10HelloWorldv
.extern .func  (.param .b32 func_retval0) vprintf
(
	.param .b64 vprintf_param_0,
	.param .b64 vprintf_param_1
)
;
.global .align 1 .b8 $str[13] = {72, 101, 108, 108, 111, 32, 119, 111, 114, 108, 100, 10};

.visible .entry _Z10HelloWorldv()
{
	.reg .b32 	%r<3>;
	.reg .b64 	%rd<3>;

	mov.u64 	%rd1, $str;
	cvta.global.u64 	%rd2, %rd1;
	{ // callseq 0, 0
	.param .b64 param0;
	st.param.b64 	[param0], %rd2;
	.param .b64 param1;
	st.param.b64 	[param1], 0;
	.param .b32 retval0;
	call.uni (retval0), 
	vprintf, 
	(
	param0, 
	param1
	);
	ld.param.b32 	%r1, [retval0];
	} // callseq 0
	ret;

}
	// .globl	_Z8multiplyiPfPKfS1_
.visible .entry _Z8multiplyiPfPKfS1_(
	.param .u32 _Z8multiplyiPfPKfS1__param_0,
	.param .u64 .ptr .align 1 _Z8multiplyiPfPKfS1__param_1,
	.param .u64 .ptr .align 1 _Z8multiplyiPfPKfS1__param_2,
	.param .u64 .ptr .align 1 _Z8multiplyiPfPKfS1__param_3
)
{
	.reg .pred 	%p<7>;
	.reg .b32 	%r<31>;
	.reg .b32 	%f<16>;
	.reg .b64 	%rd<25>;

	ld.param.u32 	%r12, [_Z8multiplyiPfPKfS1__param_0];
	ld.param.u64 	%rd4, [_Z8multiplyiPfPKfS1__param_1];
	ld.param.u64 	%rd5, [_Z8multiplyiPfPKfS1__param_2];
	ld.param.u64 	%rd6, [_Z8multiplyiPfPKfS1__param_3];
	cvta.to.global.u64 	%rd1, %rd4;
	cvta.to.global.u64 	%rd2, %rd6;
	cvta.to.global.u64 	%rd3, %rd5;
	mov.u32 	%r13, %ctaid.x;
	mov.u32 	%r14, %ntid.x;
	mov.u32 	%r15, %tid.x;
	mad.lo.s32 	%r29, %r13, %r14, %r15;
	mov.u32 	%r16, %nctaid.x;
	mul.lo.s32 	%r2, %r14, %r16;
	setp.ge.s32 	%p1, %r29, %r12;
	@%p1 bra 	$L__BB1_7;
	add.s32 	%r17, %r29, %r2;
	max.s32 	%r18, %r12, %r17;
	setp.lt.s32 	%p2, %r17, %r12;
	selp.u32 	%r19, 1, 0, %p2;
	add.s32 	%r20, %r17, %r19;
	sub.s32 	%r21, %r18, %r20;
	div.u32 	%r22, %r21, %r2;
	add.s32 	%r3, %r22, %r19;
	and.b32  	%r23, %r3, 3;
	setp.eq.s32 	%p3, %r23, 3;
	@%p3 bra 	$L__BB1_4;
	add.s32 	%r24, %r3, 1;
	and.b32  	%r25, %r24, 3;
	neg.s32 	%r27, %r25;
$L__BB1_3:
	.pragma "nounroll";
	mul.wide.s32 	%rd7, %r29, 4;
	add.s64 	%rd8, %rd1, %rd7;
	add.s64 	%rd9, %rd2, %rd7;
	add.s64 	%rd10, %rd3, %rd7;
	ld.global.nc.f32 	%f1, [%rd10];
	ld.global.nc.f32 	%f2, [%rd9];
	mul.f32 	%f3, %f1, %f2;
	st.global.f32 	[%rd8], %f3;
	add.s32 	%r29, %r29, %r2;
	add.s32 	%r27, %r27, 1;
	setp.ne.s32 	%p4, %r27, 0;
	@%p4 bra 	$L__BB1_3;
$L__BB1_4:
	setp.lt.u32 	%p5, %r3, 3;
	@%p5 bra 	$L__BB1_7;
	mul.wide.s32 	%rd15, %r2, 4;
	shl.b32 	%r26, %r2, 2;
$L__BB1_6:
	mul.wide.s32 	%rd11, %r29, 4;
	add.s64 	%rd12, %rd3, %rd11;
	ld.global.nc.f32 	%f4, [%rd12];
	add.s64 	%rd13, %rd2, %rd11;
	ld.global.nc.f32 	%f5, [%rd13];
	mul.f32 	%f6, %f4, %f5;
	add.s64 	%rd14, %rd1, %rd11;
	st.global.f32 	[%rd14], %f6;
	add.s64 	%rd16, %rd12, %rd15;
	ld.global.nc.f32 	%f7, [%rd16];
	add.s64 	%rd17, %rd13, %rd15;
	ld.global.nc.f32 	%f8, [%rd17];
	mul.f32 	%f9, %f7, %f8;
	add.s64 	%rd18, %rd14, %rd15;
	st.global.f32 	[%rd18], %f9;
	add.s64 	%rd19, %rd16, %rd15;
	ld.global.nc.f32 	%f10, [%rd19];
	add.s64 	%rd20, %rd17, %rd15;
	ld.global.nc.f32 	%f11, [%rd20];
	mul.f32 	%f12, %f10, %f11;
	add.s64 	%rd21, %rd18, %rd15;
	st.global.f32 	[%rd21], %f12;
	add.s64 	%rd22, %rd19, %rd15;
	ld.global.nc.f32 	%f13, [%rd22];
	add.s64 	%rd23, %rd20, %rd15;
	ld.global.nc.f32 	%f14, [%rd23];
	mul.f32 	%f15, %f13, %f14;
	add.s64 	%rd24, %rd21, %rd15;
	st.global.f32 	[%rd24], %f15;
	add.s32 	%r29, %r26, %r29;
	setp.lt.s32 	%p6, %r29, %r12;
	@%p6 bra 	$L__BB1_6;
$L__BB1_7:
	ret;

}


// ===== COMPILED SASS (sm_100) =====

	.target	sm_100

	.elftype	@"ET_EXEC"


//--------------------- .note.nv.tkinfo           --------------------------
	.section	.note.nv.tkinfo,"",@"SHT_NOTE"
	.sectionflags	@"SHF_NOTE_NV_TKINFO"
	.tkinfo
        /*0018*/ 	.word	0x00000002
        /*0030*/ 	.string	""
        /*0030*/ 	.string	"ptxas"
        /*0030*/ 	.string	"Cuda compilation tools, release 13.0, V13.0.88"
        /*0030*/ 	.string	"Build cuda_13.0.r13.0/compiler.36424714_0"
        /*0030*/ 	.string	"-arch sm_100 -m 64 "



//--------------------- .note.nv.cuinfo           --------------------------
	.section	.note.nv.cuinfo,"",@"SHT_NOTE"
	.sectionflags	@"SHF_NOTE_NV_CUINFO"
        /*0018*/ 	.short	0x0002
        /*001a*/ 	.short	0x0064
        /*001c*/ 	.short	0x0082
	.zero		2


//--------------------- .nv.info                  --------------------------
	.section	.nv.info,"",@"SHT_CUDA_INFO"
	.align	4


	//----- nvinfo : EIATTR_REGCOUNT
	.align		4
        /*0000*/ 	.byte	0x04, 0x2f
        /*0002*/ 	.short	(.L_2 - .L_1)
	.align		4
.L_1:
        /*0004*/ 	.word	index@(_Z10HelloWorldv)
        /*0008*/ 	.word	0x00000018


	//----- nvinfo : EIATTR_FRAME_SIZE
	.align		4
.L_2:
        /*000c*/ 	.byte	0x04, 0x11
        /*000e*/ 	.short	(.L_4 - .L_3)
	.align		4
.L_3:
        /*0010*/ 	.word	index@(_Z10HelloWorldv)
        /*0014*/ 	.word	0x00000000


	//----- nvinfo : EIATTR_REGCOUNT
	.align		4
.L_4:
        /*0018*/ 	.byte	0x04, 0x2f
        /*001a*/ 	.short	(.L_6 - .L_5)
	.align		4
.L_5:
        /*001c*/ 	.word	index@(_Z8multiplyiPfPKfS1_)
        /*0020*/ 	.word	0x0000001c


	//----- nvinfo : EIATTR_FRAME_SIZE
	.align		4
.L_6:
        /*0024*/ 	.byte	0x04, 0x11
        /*0026*/ 	.short	(.L_8 - .L_7)
	.align		4
.L_7:
        /*0028*/ 	.word	index@(_Z8multiplyiPfPKfS1_)
        /*002c*/ 	.word	0x00000000


	//----- nvinfo : EIATTR_MIN_STACK_SIZE
	.align		4
.L_8:
        /*0030*/ 	.byte	0x04, 0x12
        /*0032*/ 	.short	(.L_10 - .L_9)
	.align		4
.L_9:
        /*0034*/ 	.word	index@(_Z8multiplyiPfPKfS1_)
        /*0038*/ 	.word	0x00000000


	//----- nvinfo : EIATTR_MIN_STACK_SIZE
	.align		4
.L_10:
        /*003c*/ 	.byte	0x04, 0x12
        /*003e*/ 	.short	(.L_12 - .L_11)
	.align		4
.L_11:
        /*0040*/ 	.word	index@(_Z10HelloWorldv)
        /*0044*/ 	.word	0x00000000
.L_12:


//--------------------- .nv.compat                --------------------------
	.section	.nv.compat,"",@"SHT_CUDA_COMPAT_INFO"
	.align	4
        /*0000*/ 	.byte	0x02, 0x09, 0x00, 0x00, 0x02, 0x02, 0x01, 0x00, 0x02, 0x05, 0x05, 0x00, 0x03, 0x07, 0x01, 0x01
        /*0010*/ 	.byte	0x02, 0x03, 0x00, 0x00, 0x02, 0x06, 0x01, 0x00, 0x04, 0x0b, 0x08, 0x00, 0x09, 0x00, 0x00, 0x00
        /*0020*/ 	.byte	0x00, 0x00, 0x00, 0x00


//--------------------- .nv.info._Z8multiplyiPfPKfS1_ --------------------------
	.section	.nv.info._Z8multiplyiPfPKfS1_,"",@"SHT_CUDA_INFO"
	.sectionflags	@""
	.align	4


	//----- nvinfo : EIATTR_CUDA_API_VERSION
	.align		4
        /*0000*/ 	.byte	0x04, 0x37
        /*0002*/ 	.short	(.L_14 - .L_13)
.L_13:
        /*0004*/ 	.word	0x00000082


	//----- nvinfo : EIATTR_KPARAM_INFO
	.align		4
.L_14:
        /*0008*/ 	.byte	0x04, 0x17
        /*000a*/ 	.short	(.L_16 - .L_15)
.L_15:
        /*000c*/ 	.word	0x00000000
        /*0010*/ 	.short	0x0003
        /*0012*/ 	.short	0x0018
        /*0014*/ 	.byte	0x00, 0xf5, 0x21, 0x00


	//----- nvinfo : EIATTR_KPARAM_INFO
	.align		4
.L_16:
        /*0018*/ 	.byte	0x04, 0x17
        /*001a*/ 	.short	(.L_18 - .L_17)
.L_17:
        /*001c*/ 	.word	0x00000000
        /*0020*/ 	.short	0x0002
        /*0022*/ 	.short	0x0010
        /*0024*/ 	.byte	0x00, 0xf5, 0x21, 0x00


	//----- nvinfo : EIATTR_KPARAM_INFO
	.align		4
.L_18:
        /*0028*/ 	.byte	0x04, 0x17
        /*002a*/ 	.short	(.L_20 - .L_19)
.L_19:
        /*002c*/ 	.word	0x00000000
        /*0030*/ 	.short	0x0001
        /*0032*/ 	.short	0x0008
        /*0034*/ 	.byte	0x00, 0xf5, 0x21, 0x00


	//----- nvinfo : EIATTR_KPARAM_INFO
	.align		4
.L_20:
        /*0038*/ 	.byte	0x04, 0x17
        /*003a*/ 	.short	(.L_22 - .L_21)
.L_21:
        /*003c*/ 	.word	0x00000000
        /*0040*/ 	.short	0x0000
        /*0042*/ 	.short	0x0000
        /*0044*/ 	.byte	0x00, 0xf0, 0x11, 0x00


	//----- nvinfo : EIATTR_SPARSE_MMA_MASK
	.align		4
.L_22:
        /*0048*/ 	.byte	0x03, 0x50
        /*004a*/ 	.short	0x0000


	//----- nvinfo : EIATTR_MAXREG_COUNT
	.align		4
        /*004c*/ 	.byte	0x03, 0x1b
        /*004e*/ 	.short	0x00ff


	//----- nvinfo : EIATTR_MERCURY_ISA_VERSION
	.align		4
        /*0050*/ 	.byte	0x03, 0x5f
        /*0052*/ 	.short	0x0101


	//----- nvinfo : EIATTR_VRC_CTA_INIT_COUNT
	.align		4
        /*0054*/ 	.byte	0x02, 0x4a
	.zero		1
	.zero		1


	//----- nvinfo : EIATTR_EXIT_INSTR_OFFSETS
	.align		4
        /*0058*/ 	.byte	0x04, 0x1c
        /*005a*/ 	.short	(.L_24 - .L_23)


	//   ....[0]....
.L_23:
        /*005c*/ 	.word	0x00000090


	//   ....[1]....
        /*0060*/ 	.word	0x000003a0


	//   ....[2]....
        /*0064*/ 	.word	0x000005d0


	//----- nvinfo : EIATTR_CRS_STACK_SIZE
	.align		4
.L_24:
        /*0068*/ 	.byte	0x04, 0x1e
        /*006a*/ 	.short	(.L_26 - .L_25)
.L_25:
        /*006c*/ 	.word	0x00000000


	//----- nvinfo : EIATTR_CBANK_PARAM_SIZE
	.align		4
.L_26:
        /*0070*/ 	.byte	0x03, 0x19
        /*0072*/ 	.short	0x0020


	//----- nvinfo : EIATTR_PARAM_CBANK
	.align		4
        /*0074*/ 	.byte	0x04, 0x0a
        /*0076*/ 	.short	(.L_28 - .L_27)
	.align		4
.L_27:
        /*0078*/ 	.word	index@(.nv.constant0._Z8multiplyiPfPKfS1_)
        /*007c*/ 	.short	0x0380
        /*007e*/ 	.short	0x0020


	//----- nvinfo : EIATTR_SW_WAR
	.align		4
.L_28:
        /*0080*/ 	.byte	0x04, 0x36
        /*0082*/ 	.short	(.L_30 - .L_29)
.L_29:
        /*0084*/ 	.word	0x00000008
.L_30:


//--------------------- .nv.info._Z10HelloWorldv  --------------------------
	.section	.nv.info._Z10HelloWorldv,"",@"SHT_CUDA_INFO"
	.sectionflags	@""
	.align	4


	//----- nvinfo : EIATTR_CUDA_API_VERSION
	.align		4
        /*0000*/ 	.byte	0x04, 0x37
        /*0002*/ 	.short	(.L_32 - .L_31)
.L_31:
        /*0004*/ 	.word	0x00000082


	//----- nvinfo : EIATTR_SPARSE_MMA_MASK
	.align		4
.L_32:
        /*0008*/ 	.byte	0x03, 0x50
        /*000a*/ 	.short	0x0000


	//----- nvinfo : EIATTR_MAXREG_COUNT
	.align		4
        /*000c*/ 	.byte	0x03, 0x1b
        /*000e*/ 	.short	0x00ff


	//----- nvinfo : EIATTR_EXTERNS
	.align		4
        /*0010*/ 	.byte	0x04, 0x0f
        /*0012*/ 	.short	(.L_34 - .L_33)


	//   ....[0]....
	.align		4
.L_33:
        /*0014*/ 	.word	index@(vprintf)


	//----- nvinfo : EIATTR_MERCURY_ISA_VERSION
	.align		4
.L_34:
        /*0018*/ 	.byte	0x03, 0x5f
        /*001a*/ 	.short	0x0101


	//----- nvinfo : EIATTR_VRC_CTA_INIT_COUNT
	.align		4
        /*001c*/ 	.byte	0x02, 0x4a
	.zero		1
	.zero		1


	//----- nvinfo : EIATTR_SYSCALL_OFFSETS
	.align		4
        /*0020*/ 	.byte	0x04, 0x46
        /*0022*/ 	.short	(.L_36 - .L_35)


	//   ....[0]....
.L_35:
        /*0024*/ 	.word	0x00000080


	//----- nvinfo : EIATTR_EXIT_INSTR_OFFSETS
	.align		4
.L_36:
        /*0028*/ 	.byte	0x04, 0x1c
        /*002a*/ 	.short	(.L_38 - .L_37)


	//   ....[0]....
.L_37:
        /*002c*/ 	.word	0x00000090


	//----- nvinfo : EIATTR_SW_WAR
	.align		4
.L_38:
        /*0030*/ 	.byte	0x04, 0x36
        /*0032*/ 	.short	(.L_40 - .L_39)
.L_39:
        /*0034*/ 	.word	0x00000008
.L_40:


//--------------------- .nv.callgraph             --------------------------
	.section	.nv.callgraph,"",@"SHT_CUDA_CALLGRAPH"
	.align	4
	.sectionentsize	8
	.align		4
        /*0000*/ 	.word	0x00000000
	.align		4
        /*0004*/ 	.word	0xffffffff
	.align		4
        /*0008*/ 	.word	index@(_Z10HelloWorldv)
	.align		4
        /*000c*/ 	.word	index@(vprintf)
	.align		4
        /*0010*/ 	.word	0x00000000
	.align		4
        /*0014*/ 	.word	0xfffffffe
	.align		4
        /*0018*/ 	.word	0x00000000
	.align		4
        /*001c*/ 	.word	0xfffffffd
	.align		4
        /*0020*/ 	.word	0x00000000
	.align		4
        /*0024*/ 	.word	0xfffffffc


//--------------------- .nv.constant4             --------------------------
	.section	.nv.constant4,"a",@progbits
	.align	8
	.align		8
.nv.constant4:
        /*0000*/ 	.dword	$str
	.align		8
        /*0008*/ 	.dword	vprintf


//--------------------- .text._Z8multiplyiPfPKfS1_ --------------------------
	.section	.text._Z8multiplyiPfPKfS1_,"ax",@progbits
	.align	128
        .global         _Z8multiplyiPfPKfS1_
        .type           _Z8multiplyiPfPKfS1_,@function
        .size           _Z8multiplyiPfPKfS1_,(.L_x_7 - _Z8multiplyiPfPKfS1_)
        .other          _Z8multiplyiPfPKfS1_,@"STO_CUDA_ENTRY STV_DEFAULT"
_Z8multiplyiPfPKfS1_:
.text._Z8multiplyiPfPKfS1_:
[----:B------:R-:W-:Y:S01]  /*0000*/  LDC R1, c[0x0][0x37c] ;  /* 0x0000df00ff017b82 */ /* 0x000fe20000000800 */
[----:B------:R-:W0:Y:S07]  /*0010*/  S2R R3, SR_TID.X ;  /* 0x0000000000037919 */ /* 0x000e2e0000002100 */
[----:B------:R-:W0:Y:S01]  /*0020*/  S2UR UR4, SR_CTAID.X ;  /* 0x00000000000479c3 */ /* 0x000e220000002500 */
[----:B------:R-:W1:Y:S07]  /*0030*/  LDCU UR6, c[0x0][0x380] ;  /* 0x00007000ff0677ac */ /* 0x000e6e0008000800 */
[----:B------:R-:W0:Y:S01]  /*0040*/  LDC R0, c[0x0][0x360] ;  /* 0x0000d800ff007b82 */ /* 0x000e220000000800 */
[----:B------:R-:W2:Y:S01]  /*0050*/  LDCU UR5, c[0x0][0x370] ;  /* 0x00006e00ff0577ac */ /* 0x000ea20008000800 */
[----:B0-----:R-:W-:-:S02]  /*0060*/  IMAD R3, R0, UR4, R3 ;  /* 0x0000000400037c24 */ /* 0x001fc4000f8e0203 */
[----:B--2---:R-:W-:-:S03]  /*0070*/  IMAD R0, R0, UR5, RZ ;  /* 0x0000000500007c24 */ /* 0x004fc6000f8e02ff */
[----:B-1----:R-:W-:-:S13]  /*0080*/  ISETP.GE.AND P0, PT, R3, UR6, PT ;  /* 0x0000000603007c0c */ /* 0x002fda000bf06270 */
[----:B------:R-:W-:Y:S05]  /*0090*/  @P0 EXIT ;  /* 0x000000000000094d */ /* 0x000fea0003800000 */
[----:B------:R-:W0:Y:S01]  /*00a0*/  I2F.U32.RP R8, R0 ;  /* 0x0000000000087306 */ /* 0x000e220000209000 */
[----:B------:R-:W-:Y:S01]  /*00b0*/  IADD3 R2, PT, PT, R0, R3, RZ ;  /* 0x0000000300027210 */ /* 0x000fe20007ffe0ff */
[----:B------:R-:W1:Y:S01]  /*00c0*/  LDCU.64 UR4, c[0x0][0x358] ;  /* 0x00006b00ff0477ac */ /* 0x000e620008000a00 */
[----:B------:R-:W-:Y:S01]  /*00d0*/  IADD3 R9, PT, PT, RZ, -R0, RZ ;  /* 0x80000000ff097210 */ /* 0x000fe20007ffe0ff */
[----:B------:R-:W-:Y:S01]  /*00e0*/  BSSY.RECONVERGENT B0, `(.L_x_0) ;  /* 0x000002b000007945 */ /* 0x000fe20003800200 */
[C---:B------:R-:W-:Y:S02]  /*00f0*/  ISETP.GE.AND P0, PT, R2.reuse, UR6, PT ;  /* 0x0000000602007c0c */ /* 0x040fe4000bf06270 */
[----:B------:R-:W-:Y:S02]  /*0100*/  VIMNMX R7, PT, PT, R2, UR6, !PT ;  /* 0x0000000602077c48 */ /* 0x000fe4000ffe0100 */
[----:B------:R-:W-:Y:S02]  /*0110*/  SEL R6, RZ, 0x1, P0 ;  /* 0x00000001ff067807 */ /* 0x000fe40000000000 */
[----:B------:R-:W-:-:S02]  /*0120*/  ISETP.NE.U32.AND P2, PT, R0, RZ, PT ;  /* 0x000000ff0000720c */ /* 0x000fc40003f45070 */
[----:B------:R-:W-:Y:S01]  /*0130*/  IADD3 R7, PT, PT, R7, -R2, -R6 ;  /* 0x8000000207077210 */ /* 0x000fe20007ffe806 */
[----:B0-----:R-:W0:Y:S02]  /*0140*/  MUFU.RCP R8, R8 ;  /* 0x0000000800087308 */ /* 0x001e240000001000 */
[----:B0-----:R-:W-:-:S06]  /*0150*/  IADD3 R4, PT, PT, R8, 0xffffffe, RZ ;  /* 0x0ffffffe08047810 */ /* 0x001fcc0007ffe0ff */
[----:B------:R0:W2:Y:S02]  /*0160*/  F2I.FTZ.U32.TRUNC.NTZ R5, R4 ;  /* 0x0000000400057305 */ /* 0x0000a4000021f000 */
[----:B0-----:R-:W-:Y:S02]  /*0170*/  HFMA2 R4, -RZ, RZ, 0, 0 ;  /* 0x00000000ff047431 */ /* 0x001fe400000001ff */
[----:B--2---:R-:W-:-:S04]  /*0180*/  IMAD R9, R9, R5, RZ ;  /* 0x0000000509097224 */ /* 0x004fc800078e02ff */
[----:B------:R-:W-:-:S06]  /*0190*/  IMAD.HI.U32 R8, R5, R9, R4 ;  /* 0x0000000905087227 */ /* 0x000fcc00078e0004 */
[----:B------:R-:W-:-:S05]  /*01a0*/  IMAD.HI.U32 R5, R8, R7, RZ ;  /* 0x0000000708057227 */ /* 0x000fca00078e00ff */
[----:B------:R-:W-:-:S05]  /*01b0*/  IADD3 R2, PT, PT, -R5, RZ, RZ ;  /* 0x000000ff05027210 */ /* 0x000fca0007ffe1ff */
[----:B------:R-:W-:-:S05]  /*01c0*/  IMAD R7, R0, R2, R7 ;  /* 0x0000000200077224 */ /* 0x000fca00078e0207 */
[----:B------:R-:W-:-:S13]  /*01d0*/  ISETP.GE.U32.AND P0, PT, R7, R0, PT ;  /* 0x000000000700720c */ /* 0x000fda0003f06070 */
[----:B------:R-:W-:Y:S02]  /*01e0*/  @P0 IADD3 R7, PT, PT, -R0, R7, RZ ;  /* 0x0000000700070210 */ /* 0x000fe40007ffe1ff */
[----:B------:R-:W-:Y:S02]  /*01f0*/  @P0 IADD3 R5, PT, PT, R5, 0x1, RZ ;  /* 0x0000000105050810 */ /* 0x000fe40007ffe0ff */
[----:B------:R-:W-:-:S13]  /*0200*/  ISETP.GE.U32.AND P1, PT, R7, R0, PT ;  /* 0x000000000700720c */ /* 0x000fda0003f26070 */
[----:B------:R-:W-:Y:S02]  /*0210*/  @P1 IADD3 R5, PT, PT, R5, 0x1, RZ ;  /* 0x0000000105051810 */ /* 0x000fe40007ffe0ff */
[----:B------:R-:W-:-:S04]  /*0220*/  @!P2 LOP3.LUT R5, RZ, R0, RZ, 0x33, !PT ;  /* 0x00000000ff05a212 */ /* 0x000fc800078e33ff */
[----:B------:R-:W-:-:S04]  /*0230*/  IADD3 R2, PT, PT, R6, R5, RZ ;  /* 0x0000000506027210 */ /* 0x000fc80007ffe0ff */
[C---:B------:R-:W-:Y:S02]  /*0240*/  LOP3.LUT R4, R2.reuse, 0x3, RZ, 0xc0, !PT ;  /* 0x0000000302047812 */ /* 0x040fe400078ec0ff */
[----:B------:R-:W-:Y:S02]  /*0250*/  ISETP.GE.U32.AND P1, PT, R2, 0x3, PT ;  /* 0x000000030200780c */ /* 0x000fe40003f26070 */
[----:B------:R-:W-:-:S13]  /*0260*/  ISETP.NE.AND P0, PT, R4, 0x3, PT ;  /* 0x000000030400780c */ /* 0x000fda0003f05270 */
[----:B-1----:R-:W-:Y:S05]  /*0270*/  @!P0 BRA `(.L_x_1) ;  /* 0x0000000000448947 */ /* 0x002fea0003800000 */
[----:B------:R-:W0:Y:S01]  /*0280*/  LDC.64 R4, c[0x0][0x388] ;  /* 0x0000e200ff047b82 */ /* 0x000e220000000a00 */
[----:B------:R-:W-:-:S04]  /*0290*/  IADD3 R2, PT, PT, R2, 0x1, RZ ;  /* 0x0000000102027810 */ /* 0x000fc80007ffe0ff */
[----:B------:R-:W-:-:S03]  /*02a0*/  LOP3.LUT R2, R2, 0x3, RZ, 0xc0, !PT ;  /* 0x0000000302027812 */ /* 0x000fc600078ec0ff */
[----:B------:R-:W1:Y:S01]  /*02b0*/  LDC.64 R6, c[0x0][0x390] ;  /* 0x0000e400ff067b82 */ /* 0x000e620000000a00 */
[----:B------:R-:W-:-:S07]  /*02c0*/  IADD3 R2, PT, PT, -R2, RZ, RZ ;  /* 0x000000ff02027210 */ /* 0x000fce0007ffe1ff */
[----:B------:R-:W2:Y:S02]  /*02d0*/  LDC.64 R8, c[0x0][0x398] ;  /* 0x0000e600ff087b82 */ /* 0x000ea40000000a00 */
.L_x_2:
[----:B--2---:R-:W-:-:S04]  /*02e0*/  IMAD.WIDE R12, R3, 0x4, R8 ;  /* 0x00000004030c7825 */ /* 0x004fc800078e0208 */
[C---:B-1----:R-:W-:Y:S02]  /*02f0*/  IMAD.WIDE R14, R3.reuse, 0x4, R6 ;  /* 0x00000004030e7825 */ /* 0x042fe400078e0206 */
[----:B------:R-:W2:Y:S04]  /*0300*/  LDG.E.CONSTANT R13, desc[UR4][R12.64] ;  /* 0x000000040c0d7981 */ /* 0x000ea8000c1e9900 */
[----:B------:R-:W2:Y:S01]  /*0310*/  LDG.E.CONSTANT R14, desc[UR4][R14.64] ;  /* 0x000000040e0e7981 */ /* 0x000ea2000c1e9900 */
[----:B0--3--:R-:W-:Y:S01]  /*0320*/  IMAD.WIDE R10, R3, 0x4, R4 ;  /* 0x00000004030a7825 */ /* 0x009fe200078e0204 */
[----:B------:R-:W-:Y:S02]  /*0330*/  IADD3 R2, PT, PT, R2, 0x1, RZ ;  /* 0x0000000102027810 */ /* 0x000fe40007ffe0ff */
[----:B------:R-:W-:-:S02]  /*0340*/  IADD3 R3, PT, PT, R0, R3, RZ ;  /* 0x0000000300037210 */ /* 0x000fc40007ffe0ff */
[----:B------:R-:W-:Y:S01]  /*0350*/  ISETP.NE.AND P0, PT, R2, RZ, PT ;  /* 0x000000ff0200720c */ /* 0x000fe20003f05270 */
[----:B--2---:R-:W-:-:S05]  /*0360*/  FMUL R17, R14, R13 ;  /* 0x0000000d0e117220 */ /* 0x004fca0000400000 */
[----:B------:R3:W-:Y:S07]  /*0370*/  STG.E desc[UR4][R10.64], R17 ;  /* 0x000000110a007986 */ /* 0x0007ee000c101904 */
[----:B------:R-:W-:Y:S05]  /*0380*/  @P0 BRA `(.L_x_2) ;  /* 0xfffffffc00d40947 */ /* 0x000fea000383ffff */
.L_x_1:
[----:B------:R-:W-:Y:S05]  /*0390*/  BSYNC.RECONVERGENT B0 ;  /* 0x0000000000007941 */ /* 0x000fea0003800200 */
.L_x_0:
[----:B------:R-:W-:Y:S05]  /*03a0*/  @!P1 EXIT ;  /* 0x000000000000994d */ /* 0x000fea0003800000 */
.L_x_3:
[----:B0-----:R-:W0:Y:S08]  /*03b0*/  LDC.64 R4, c[0x0][0x390] ;  /* 0x0000e400ff047b82 */ /* 0x001e300000000a00 */
[----:B------:R-:W1:Y:S01]  /*03c0*/  LDC.64 R6, c[0x0][0x398] ;  /* 0x0000e600ff067b82 */ /* 0x000e620000000a00 */
[----:B0-----:R-:W-:-:S05]  /*03d0*/  IMAD.WIDE R8, R3, 0x4, R4 ;  /* 0x0000000403087825 */ /* 0x001fca00078e0204 */
[----:B------:R0:W2:Y:S01]  /*03e0*/  LDG.E.CONSTANT R2, desc[UR4][R8.64] ;  /* 0x0000000408027981 */ /* 0x0000a2000c1e9900 */
[----:B---3--:R-:W-:-:S04]  /*03f0*/  IMAD.WIDE R10, R0, 0x4, R8 ;  /* 0x00000004000a7825 */ /* 0x008fc800078e0208 */
[----:B-1----:R-:W-:Y:S01]  /*0400*/  IMAD.WIDE R22, R3, 0x4, R6 ;  /* 0x0000000403167825 */ /* 0x002fe200078e0206 */
[----:B------:R1:W3:Y:S01]  /*0410*/  LDG.E.CONSTANT R12, desc[UR4][R10.64] ;  /* 0x000000040a0c7981 */ /* 0x0002e2000c1e9900 */
[----:B------:R-:W4:Y:S02]  /*0420*/  LDC.64 R6, c[0x0][0x388] ;  /* 0x0000e200ff067b82 */ /* 0x000f240000000a00 */
[----:B------:R-:W-:-:S04]  /*0430*/  IMAD.WIDE R16, R0, 0x4, R10 ;  /* 0x0000000400107825 */ /* 0x000fc800078e020a */
[C---:B------:R-:W-:Y:S01]  /*0440*/  IMAD.WIDE R14, R0.reuse, 0x4, R22 ;  /* 0x00000004000e7825 */ /* 0x040fe200078e0216 */
[----:B------:R3:W5:Y:S03]  /*0450*/  LDG.E.CONSTANT R13, desc[UR4][R16.64] ;  /* 0x00000004100d7981 */ /* 0x000766000c1e9900 */
[C---:B------:R-:W-:Y:S01]  /*0460*/  IMAD.WIDE R18, R0.reuse, 0x4, R16 ;  /* 0x0000000400127825 */ /* 0x040fe200078e0210 */
[----:B------:R-:W2:Y:S03]  /*0470*/  LDG.E.CONSTANT R23, desc[UR4][R22.64] ;  /* 0x0000000416177981 */ /* 0x000ea6000c1e9900 */
[C---:B------:R-:W-:Y:S02]  /*0480*/  IMAD.WIDE R4, R0.reuse, 0x4, R14 ;  /* 0x0000000400047825 */ /* 0x040fe400078e020e */
[----:B------:R-:W3:Y:S02]  /*0490*/  LDG.E.CONSTANT R15, desc[UR4][R14.64] ;  /* 0x000000040e0f7981 */ /* 0x000ee4000c1e9900 */
[----:B------:R-:W-:-:S02]  /*04a0*/  IMAD.WIDE R20, R0, 0x4, R4 ;  /* 0x0000000400147825 */ /* 0x000fc400078e0204 */
[----:B------:R5:W5:Y:S04]  /*04b0*/  LDG.E.CONSTANT R18, desc[UR4][R18.64] ;  /* 0x0000000412127981 */ /* 0x000b68000c1e9900 */
[----:B------:R-:W5:Y:S04]  /*04c0*/  LDG.E.CONSTANT R4, desc[UR4][R4.64] ;  /* 0x0000000404047981 */ /* 0x000f68000c1e9900 */
[----:B------:R-:W5:Y:S01]  /*04d0*/  LDG.E.CONSTANT R21, desc[UR4][R20.64] ;  /* 0x0000000414157981 */ /* 0x000f62000c1e9900 */
[----:B----4-:R-:W-:-:S04]  /*04e0*/  IMAD.WIDE R6, R3, 0x4, R6 ;  /* 0x0000000403067825 */ /* 0x010fc800078e0206 */
[----:B0-----:R-:W-:-:S04]  /*04f0*/  IMAD.WIDE R8, R0, 0x4, R6 ;  /* 0x0000000400087825 */ /* 0x001fc800078e0206 */
[C---:B-1----:R-:W-:Y:S01]  /*0500*/  IMAD.WIDE R10, R0.reuse, 0x4, R8 ;  /* 0x00000004000a7825 */ /* 0x042fe200078e0208 */
[----:B------:R-:W-:-:S04]  /*0510*/  LEA R3, R0, R3, 0x2 ;  /* 0x0000000300037211 */ /* 0x000fc800078e10ff */
[----:B------:R-:W-:Y:S01]  /*0520*/  ISETP.GE.AND P0, PT, R3, UR6, PT ;  /* 0x0000000603007c0c */ /* 0x000fe2000bf06270 */
[----:B--2---:R-:W-:Y:S01]  /*0530*/  FMUL R25, R2, R23 ;  /* 0x0000001702197220 */ /* 0x004fe20000400000 */
[----:B---3--:R-:W-:-:S04]  /*0540*/  FMUL R17, R12, R15 ;  /* 0x0000000f0c117220 */ /* 0x008fc80000400000 */
[----:B------:R0:W-:Y:S04]  /*0550*/  STG.E desc[UR4][R6.64], R25 ;  /* 0x0000001906007986 */ /* 0x0001e8000c101904 */
[----:B------:R0:W-:Y:S01]  /*0560*/  STG.E desc[UR4][R8.64], R17 ;  /* 0x0000001108007986 */ /* 0x0001e2000c101904 */
[----:B-----5:R-:W-:Y:S01]  /*0570*/  FMUL R19, R13, R4 ;  /* 0x000000040d137220 */ /* 0x020fe20000400000 */
[----:B------:R-:W-:-:S04]  /*0580*/  IMAD.WIDE R12, R0, 0x4, R10 ;  /* 0x00000004000c7825 */ /* 0x000fc800078e020a */
[----:B------:R-:W-:Y:S01]  /*0590*/  FMUL R23, R18, R21 ;  /* 0x0000001512177220 */ /* 0x000fe20000400000 */
[----:B------:R0:W-:Y:S04]  /*05a0*/  STG.E desc[UR4][R10.64], R19 ;  /* 0x000000130a007986 */ /* 0x0001e8000c101904 */
[----:B------:R0:W-:Y:S01]  /*05b0*/  STG.E desc[UR4][R12.64], R23 ;  /* 0x000000170c007986 */ /* 0x0001e2000c101904 */
[----:B------:R-:W-:Y:S05]  /*05c0*/  @!P0 BRA `(.L_x_3) ;  /* 0xfffffffc00788947 */ /* 0x000fea000383ffff */
[----:B------:R-:W-:Y:S05]  /*05d0*/  EXIT ;  /* 0x000000000000794d */ /* 0x000fea0003800000 */
.L_x_4:
[----:B------:R-:W-:-:S00]  /*05e0*/  BRA `(.L_x_4) ;  /* 0xfffffffc00fc7947 */ /* 0x000fc0000383ffff */
[----:B------:R-:W-:-:S00]  /*05f0*/  NOP ;  /* 0x0000000000007918 */ /* 0x000fc00000000000 */
        /* <DEDUP_REMOVED lines=8> */
.L_x_7:


//--------------------- .text._Z10HelloWorldv     --------------------------
	.section	.text._Z10HelloWorldv,"ax",@progbits
	.align	128
        .global         _Z10HelloWorldv
        .type           _Z10HelloWorldv,@function
        .size           _Z10HelloWorldv,(.L_x_8 - _Z10HelloWorldv)
        .other          _Z10HelloWorldv,@"STO_CUDA_ENTRY STV_DEFAULT"
_Z10HelloWorldv:
.text._Z10HelloWorldv:
[----:B------:R-:W0:Y:S01]  /*0000*/  LDC R1, c[0x0][0x37c] ;  /* 0x0000df00ff017b82 */ /* 0x000e220000000800 */
[----:B------:R-:W-:Y:S01]  /*0010*/  MOV R0, 0x8 ;  /* 0x0000000800007802 */ /* 0x000fe20000000f00 */
[----:B------:R-:W1:Y:S01]  /*0020*/  LDCU.64 UR4, c[0x4][URZ] ;  /* 0x01000000ff0477ac */ /* 0x000e620008000a00 */
[----:B------:R-:W-:-:S05]  /*0030*/  CS2R R6, SRZ ;  /* 0x0000000000067805 */ /* 0x000fca000001ff00 */
[----:B------:R2:W3:Y:S01]  /*0040*/  LDC.64 R2, c[0x4][R0] ;  /* 0x0100000000027b82 */ /* 0x0004e20000000a00 */
[----:B-1----:R-:W-:Y:S02]  /*0050*/  IMAD.U32 R4, RZ, RZ, UR4 ;  /* 0x00000004ff047e24 */ /* 0x002fe4000f8e00ff */
[----:B--2---:R-:W-:-:S07]  /*0060*/  IMAD.U32 R5, RZ, RZ, UR5 ;  /* 0x00000005ff057e24 */ /* 0x004fce000f8e00ff */
[----:B------:R-:W-:-:S07]  /*0070*/  LEPC R20, `(.L_x_5) ;  /* 0x000000001014794e */ /* 0x000fce0000000000 */
[----:B0--3--:R-:W-:Y:S05]  /*0080*/  CALL.ABS.NOINC R2 ;  /* 0x0000000002007343 */ /* 0x009fea0003c00000 */
.L_x_5:
[----:B------:R-:W-:Y:S05]  /*0090*/  EXIT ;  /* 0x000000000000794d */ /* 0x000fea0003800000 */
.L_x_6:
        /* <DEDUP_REMOVED lines=14> */
.L_x_8:


//--------------------- .nv.global.init           --------------------------
	.section	.nv.global.init,"aw",@progbits
.nv.global.init:
	.type		$str,@object
	.size		$str,(.L_0 - $str)
$str:
        /*0000*/ 	.byte	0x48, 0x65, 0x6c, 0x6c, 0x6f, 0x20, 0x77, 0x6f, 0x72, 0x6c, 0x64, 0x0a, 0x00
.L_0:


//--------------------- .nv.shared.reserved.0     --------------------------
	.section	.nv.shared.reserved.0,"aw",@nobits
	.weak		__nv_reservedSMEM_offset_0_alias
	.size		__nv_reservedSMEM_offset_0_alias, 0, 64
	.other		__nv_reservedSMEM_offset_0_alias,@"STO_CUDA_RESERVED_SHARED STV_DEFAULT"
__nv_reservedSMEM_offset_0_alias:
	.zero		0
	.zero		64


//--------------------- .nv.constant0._Z8multiplyiPfPKfS1_ --------------------------
	.section	.nv.constant0._Z8multiplyiPfPKfS1_,"a",@progbits
	.sectionflags	@""
	.align	4
.nv.constant0._Z8multiplyiPfPKfS1_:
	.zero		928


//--------------------- .nv.constant0._Z10HelloWorldv --------------------------
	.section	.nv.constant0._Z10HelloWorldv,"a",@progbits
	.sectionflags	@""
	.align	4
.nv.constant0._Z10HelloWorldv:
	.zero		896


//--------------------- SYMBOLS --------------------------

	.type		.nv.reservedSmem.offset0,@object
	.size		.nv.reservedSmem.offset0,0x4
	.type		vprintf,@function
